	.headerflags	@"EF_CUDA_TEXMODE_UNIFIED EF_CUDA_64BIT_ADDRESS EF_CUDA_ACCELERATORS EF_CUDA_SM90 EF_CUDA_VIRTUAL_SM(EF_CUDA_SM90)"
	.elftype	@"ET_EXEC"


//--------------------- .nv.info                  --------------------------
	.section	.nv.info,"",@"SHT_CUDA_INFO"
	.align	4


	//----- nvinfo : EIATTR_REGCOUNT
	.align		4
        /*0000*/ 	.byte	0x04, 0x2f
        /*0002*/ 	.short	(.L_1 - .L_0)
	.align		4
.L_0:
        /*0004*/ 	.word	index@(triton_poi_fused_convolution_0)
        /*0008*/ 	.word	0x0000000c


	//----- nvinfo : EIATTR_MIN_STACK_SIZE
	.align		4
.L_1:
        /*000c*/ 	.byte	0x04, 0x12
        /*000e*/ 	.short	(.L_3 - .L_2)
	.align		4
.L_2:
        /*0010*/ 	.word	index@(triton_poi_fused_convolution_0)
        /*0014*/ 	.word	0x00000000


	//----- nvinfo : EIATTR_FRAME_SIZE
	.align		4
.L_3:
        /*0018*/ 	.byte	0x04, 0x11
        /*001a*/ 	.short	(.L_5 - .L_4)
	.align		4
.L_4:
        /*001c*/ 	.word	index@(triton_poi_fused_convolution_0)
        /*0020*/ 	.word	0x00000000


	//----- nvinfo : EIATTR_MIN_STACK_SIZE
	.align		4
.L_5:
        /*0024*/ 	.byte	0x04, 0x12
        /*0026*/ 	.short	(.L_7 - .L_6)
	.align		4
.L_6:
        /*0028*/ 	.word	index@(triton_poi_fused_convolution_0)
        /*002c*/ 	.word	0x00000000
.L_7:


//--------------------- .nv.info.triton_poi_fused_convolution_0 --------------------------
	.section	.nv.info.triton_poi_fused_convolution_0,"",@"SHT_CUDA_INFO"
	.sectionflags	@""
	.align	4


	//----- nvinfo : EIATTR_CUDA_API_VERSION
	.align		4
        /*0000*/ 	.byte	0x04, 0x37
        /*0002*/ 	.short	(.L_9 - .L_8)
.L_8:
        /*0004*/ 	.word	0x0000007c


	//----- nvinfo : EIATTR_KPARAM_INFO
	.align		4
.L_9:
        /*0008*/ 	.byte	0x04, 0x17
        /*000a*/ 	.short	(.L_11 - .L_10)
.L_10:
        /*000c*/ 	.word	0x00000000
        /*0010*/ 	.short	0x0002
        /*0012*/ 	.short	0x0010
        /*0014*/ 	.byte	0x00, 0xf0, 0x11, 0x00


	//----- nvinfo : EIATTR_KPARAM_INFO
	.align		4
.L_11:
        /*0018*/ 	.byte	0x04, 0x17
        /*001a*/ 	.short	(.L_13 - .L_12)
.L_12:
        /*001c*/ 	.word	0x00000000
        /*0020*/ 	.short	0x0001
        /*0022*/ 	.short	0x0008
        /*0024*/ 	.byte	0x00, 0xf4, 0x21, 0x00


	//----- nvinfo : EIATTR_KPARAM_INFO
	.align		4
.L_13:
        /*0028*/ 	.byte	0x04, 0x17
        /*002a*/ 	.short	(.L_15 - .L_14)
.L_14:
        /*002c*/ 	.word	0x00000000
        /*0030*/ 	.short	0x0000
        /*0032*/ 	.short	0x0000
        /*0034*/ 	.byte	0x00, 0xf4, 0x21, 0x00


	//----- nvinfo : EIATTR_SPARSE_MMA_MASK
	.align		4
.L_15:
        /*0038*/ 	.byte	0x03, 0x50
        /*003a*/ 	.short	0x0000


	//----- nvinfo : EIATTR_MAXREG_COUNT
	.align		4
        /*003c*/ 	.byte	0x03, 0x1b
        /*003e*/ 	.short	0x00ff


	//----- nvinfo : EIATTR_EXIT_INSTR_OFFSETS
	.align		4
        /*0040*/ 	.byte	0x04, 0x1c
        /*0042*/ 	.short	(.L_17 - .L_16)


	//   ....[0]....
.L_16:
        /*0044*/ 	.word	0x00000180


	//   ....[1]....
        /*0048*/ 	.word	0x000001a0


	//----- nvinfo : EIATTR_REQNTID
	.align		4
.L_17:
        /*004c*/ 	.byte	0x04, 0x10
        /*004e*/ 	.short	(.L_19 - .L_18)
.L_18:
        /*0050*/ 	.word	0x00000020
        /*0054*/ 	.word	0x00000001
        /*0058*/ 	.word	0x00000001


	//----- nvinfo : EIATTR_CBANK_PARAM_SIZE
	.align		4
.L_19:
        /*005c*/ 	.byte	0x03, 0x19
        /*005e*/ 	.short	0x0014


	//----- nvinfo : EIATTR_PARAM_CBANK
	.align		4
        /*0060*/ 	.byte	0x04, 0x0a
        /*0062*/ 	.short	(.L_21 - .L_20)
	.align		4
.L_20:
        /*0064*/ 	.word	index@(.nv.constant0.triton_poi_fused_convolution_0)
        /*0068*/ 	.short	0x0210
        /*006a*/ 	.short	0x0014


	//----- nvinfo : EIATTR_SW_WAR
	.align		4
.L_21:
        /*006c*/ 	.byte	0x04, 0x36
        /*006e*/ 	.short	(.L_23 - .L_22)
.L_22:
        /*0070*/ 	.word	0x00000008
.L_23:


//--------------------- .nv.callgraph             --------------------------
	.section	.nv.callgraph,"",@"SHT_CUDA_CALLGRAPH"
	.align	4
	.sectionentsize	8
	.align		4
        /*0000*/ 	.word	0x00000000
	.align		4
        /*0004*/ 	.word	0xffffffff
	.align		4
        /*0008*/ 	.word	0x00000000
	.align		4
        /*000c*/ 	.word	0xfffffffe
	.align		4
        /*0010*/ 	.word	0x00000000
	.align		4
        /*0014*/ 	.word	0xfffffffd
	.align		4
        /*0018*/ 	.word	0x00000000
	.align		4
        /*001c*/ 	.word	0xfffffffc


//--------------------- .text.triton_poi_fused_convolution_0 --------------------------
	.section	.text.triton_poi_fused_convolution_0,"ax",@progbits
	.align	128
        .global         triton_poi_fused_convolution_0
        .type           triton_poi_fused_convolution_0,@function
        .size           triton_poi_fused_convolution_0,(.L_x_1 - triton_poi_fused_convolution_0)
        .other          triton_poi_fused_convolution_0,@"STO_CUDA_ENTRY STV_DEFAULT"
triton_poi_fused_convolution_0:
.text.triton_poi_fused_convolution_0:
[----:B------:R-:W0:Y:S02]  /*0000*/  LDC R1, c[0x0][0x28] ;  /* 0x00000a00ff017b82 */ /* 0x000e240000000800 */
[----:B------:R-:W1:Y:S01]  /*0010*/  S2R R0, SR_TID.X ;  /* 0x0000000000007919 */ /* 0x000e620000002100 */
[----:B------:R-:W2:Y:S01]  /*0020*/  LDC.64 R4, c[0x0][0x218] ;  /* 0x00008600ff047b82 */ /* 0x000ea20000000a00 */
[----:B------:R-:W-:Y:S01]  /*0030*/  ULDC.64 UR4, c[0x0][0x208] ;  /* 0x0000820000047ab9 */ /* 0x000fe20000000a00 */
[----:B------:R-:W3:Y:S06]  /*0040*/  S2R R7, SR_CTAID.X ;  /* 0x0000000000077919 */ /* 0x000eec0000002500 */
[----:B------:R-:W4:Y:S01]  /*0050*/  LDC.64 R2, c[0x0][0x210] ;  /* 0x00008400ff027b82 */ /* 0x000f220000000a00 */
[----:B-1----:R-:W-:Y:S01]  /*0060*/  IMAD.SHL.U32 R0, R0, 0x2, RZ ;  /* 0x0000000200007824 */ /* 0x002fe200078e00ff */
[----:B---3--:R-:W-:-:S04]  /*0070*/  SHF.R.S32.HI R6, RZ, 0x19, R7 ;  /* 0x00000019ff067819 */ /* 0x008fc80000011407 */
[----:B------:R-:W-:-:S05]  /*0080*/  LOP3.LUT R0, R0, 0x3e, RZ, 0xc0, !PT ;  /* 0x0000003e00007812 */ /* 0x000fca00078ec0ff */
[----:B------:R-:W-:Y:S01]  /*0090*/  IMAD R7, R7, 0x40, R0 ;  /* 0x0000004007077824 */ /* 0x000fe200078e0200 */
[----:B------:R-:W-:-:S03]  /*00a0*/  SGXT R0, R6, 0x1 ;  /* 0x000000010600781a */ /* 0x000fc60000000200 */
[C---:B----4-:R-:W-:Y:S01]  /*00b0*/  IMAD.WIDE R2, R7.reuse, 0x4, R2 ;  /* 0x0000000407027825 */ /* 0x050fe200078e0202 */
[----:B------:R-:W-:Y:S02]  /*00c0*/  LEA.HI R0, R0, R7, RZ, 0x4 ;  /* 0x0000000700007211 */ /* 0x000fe400078f20ff */
[----:B------:R-:W-:Y:S02]  /*00d0*/  ISETP.GE.AND P0, PT, R7, 0x40, PT ;  /* 0x000000400700780c */ /* 0x000fe40003f06270 */
[----:B------:R-:W-:Y:S02]  /*00e0*/  CS2R R6, SRZ ;  /* 0x0000000000067805 */ /* 0x000fe4000001ff00 */
[----:B------:R-:W-:Y:S01]  /*00f0*/  SHF.R.S32.HI R9, RZ, 0x4, R0 ;  /* 0x00000004ff097819 */ /* 0x000fe20000011400 */
[----:B------:R-:W-:-:S04]  /*0100*/  IMAD.MOV.U32 R0, RZ, RZ, RZ ;  /* 0x000000ffff007224 */ /* 0x000fc800078e00ff */
[----:B--2---:R-:W-:Y:S01]  /*0110*/  IMAD.WIDE R4, R9, 0x4, R4 ;  /* 0x0000000409047825 */ /* 0x004fe200078e0204 */
[----:B------:R-:W-:-:S03]  /*0120*/  HFMA2.MMA R9, -RZ, RZ, 0, 0 ;  /* 0x00000000ff097435 */ /* 0x000fc600000001ff */
[----:B------:R-:W2:Y:S04]  /*0130*/  @!P0 LDG.E.64 R6, desc[UR4][R2.64] ;  /* 0x0000000402068981 */ /* 0x000ea8000c1e1b00 */
[----:B------:R-:W2:Y:S04]  /*0140*/  @!P0 LDG.E.EL R0, desc[UR4][R4.64] ;  /* 0x0000000404008981 */ /* 0x000ea8000c2e1900 */
[----:B------:R-:W3:Y:S01]  /*0150*/  @!P0 LDG.E.EL R9, desc[UR4][R4.64] ;  /* 0x0000000404098981 */ /* 0x000ee2000c2e1900 */
[----:B--2---:R-:W-:Y:S01]  /*0160*/  FADD R7, R0, R7 ;  /* 0x0000000700077221 */ /* 0x004fe20000000000 */
[----:B---3--:R-:W-:Y:S01]  /*0170*/  FADD R6, R9, R6 ;  /* 0x0000000609067221 */ /* 0x008fe20000000000 */
[----:B------:R-:W-:Y:S06]  /*0180*/  @P0 EXIT ;  /* 0x000000000000094d */ /* 0x000fec0003800000 */
[----:B------:R-:W-:Y:S01]  /*0190*/  STG.E.64 desc[UR4][R2.64], R6 ;  /* 0x0000000602007986 */ /* 0x000fe2000c101b04 */
[----:B------:R-:W-:Y:S05]  /*01a0*/  EXIT ;  /* 0x000000000000794d */ /* 0x000fea0003800000 */
.L_x_0:
[----:B------:R-:W-:-:S00]  /*01b0*/  BRA `(.L_x_0) ;  /* 0xfffffffc00fc7947 */ /* 0x000fc0000383ffff */
[----:B------:R-:W-:-:S00]  /*01c0*/  NOP ;  /* 0x0000000000007918 */ /* 0x000fc00000000000 */
        /* <DEDUP_REMOVED lines=11> */
.L_x_1:


//--------------------- .nv.constant0.triton_poi_fused_convolution_0 --------------------------
	.section	.nv.constant0.triton_poi_fused_convolution_0,"a",@progbits
	.sectionflags	@""
	.align	4
.nv.constant0.triton_poi_fused_convolution_0:
	.zero		548
